	.headerflags	@"EF_CUDA_TEXMODE_UNIFIED EF_CUDA_64BIT_ADDRESS EF_CUDA_ACCELERATORS EF_CUDA_SM90 EF_CUDA_VIRTUAL_SM(EF_CUDA_SM90)"
	.elftype	@"ET_EXEC"


//--------------------- .nv.info                  --------------------------
	.section	.nv.info,"",@"SHT_CUDA_INFO"
	.align	4


	//----- nvinfo : EIATTR_REGCOUNT
	.align		4
        /*0000*/ 	.byte	0x04, 0x2f
        /*0002*/ 	.short	(.L_1 - .L_0)
	.align		4
.L_0:
        /*0004*/ 	.word	index@(triton_per_fused_mul_sum_1)
        /*0008*/ 	.word	0x0000001e


	//----- nvinfo : EIATTR_MIN_STACK_SIZE
	.align		4
.L_1:
        /*000c*/ 	.byte	0x04, 0x12
        /*000e*/ 	.short	(.L_3 - .L_2)
	.align		4
.L_2:
        /*0010*/ 	.word	index@(triton_per_fused_mul_sum_1)
        /*0014*/ 	.word	0x00000000


	//----- nvinfo : EIATTR_FRAME_SIZE
	.align		4
.L_3:
        /*0018*/ 	.byte	0x04, 0x11
        /*001a*/ 	.short	(.L_5 - .L_4)
	.align		4
.L_4:
        /*001c*/ 	.word	index@(triton_per_fused_mul_sum_1)
        /*0020*/ 	.word	0x00000000


	//----- nvinfo : EIATTR_MIN_STACK_SIZE
	.align		4
.L_5:
        /*0024*/ 	.byte	0x04, 0x12
        /*0026*/ 	.short	(.L_7 - .L_6)
	.align		4
.L_6:
        /*0028*/ 	.word	index@(triton_per_fused_mul_sum_1)
        /*002c*/ 	.word	0x00000000
.L_7:


//--------------------- .nv.info.triton_per_fused_mul_sum_1 --------------------------
	.section	.nv.info.triton_per_fused_mul_sum_1,"",@"SHT_CUDA_INFO"
	.sectionflags	@""
	.align	4


	//----- nvinfo : EIATTR_CUDA_API_VERSION
	.align		4
        /*0000*/ 	.byte	0x04, 0x37
        /*0002*/ 	.short	(.L_9 - .L_8)
.L_8:
        /*0004*/ 	.word	0x0000007c


	//----- nvinfo : EIATTR_KPARAM_INFO
	.align		4
.L_9:
        /*0008*/ 	.byte	0x04, 0x17
        /*000a*/ 	.short	(.L_11 - .L_10)
.L_10:
        /*000c*/ 	.word	0x00000000
        /*0010*/ 	.short	0x0004
        /*0012*/ 	.short	0x001c
        /*0014*/ 	.byte	0x00, 0xf0, 0x11, 0x00


	//----- nvinfo : EIATTR_KPARAM_INFO
	.align		4
.L_11:
        /*0018*/ 	.byte	0x04, 0x17
        /*001a*/ 	.short	(.L_13 - .L_12)
.L_12:
        /*001c*/ 	.word	0x00000000
        /*0020*/ 	.short	0x0003
        /*0022*/ 	.short	0x0018
        /*0024*/ 	.byte	0x00, 0xf0, 0x11, 0x00


	//----- nvinfo : EIATTR_KPARAM_INFO
	.align		4
.L_13:
        /*0028*/ 	.byte	0x04, 0x17
        /*002a*/ 	.short	(.L_15 - .L_14)
.L_14:
        /*002c*/ 	.word	0x00000000
        /*0030*/ 	.short	0x0002
        /*0032*/ 	.short	0x0010
        /*0034*/ 	.byte	0x00, 0xf4, 0x21, 0x00


	//----- nvinfo : EIATTR_KPARAM_INFO
	.align		4
.L_15:
        /*0038*/ 	.byte	0x04, 0x17
        /*003a*/ 	.short	(.L_17 - .L_16)
.L_16:
        /*003c*/ 	.word	0x00000000
        /*0040*/ 	.short	0x0001
        /*0042*/ 	.short	0x0008
        /*0044*/ 	.byte	0x00, 0xf4, 0x21, 0x00


	//----- nvinfo : EIATTR_KPARAM_INFO
	.align		4
.L_17:
        /*0048*/ 	.byte	0x04, 0x17
        /*004a*/ 	.short	(.L_19 - .L_18)
.L_18:
        /*004c*/ 	.word	0x00000000
        /*0050*/ 	.short	0x0000
        /*0052*/ 	.short	0x0000
        /*0054*/ 	.byte	0x00, 0xf4, 0x21, 0x00


	//----- nvinfo : EIATTR_SPARSE_MMA_MASK
	.align		4
.L_19:
        /*0058*/ 	.byte	0x03, 0x50
        /*005a*/ 	.short	0x0000


	//----- nvinfo : EIATTR_MAXREG_COUNT
	.align		4
        /*005c*/ 	.byte	0x03, 0x1b
        /*005e*/ 	.short	0x00ff


	//----- nvinfo : EIATTR_COOP_GROUP_MASK_REGIDS
	.align		4
        /*0060*/ 	.byte	0x04, 0x29
        /*0062*/ 	.short	(.L_21 - .L_20)


	//   ....[0]....
.L_20:
        /*0064*/ 	.word	0xffffffff


	//   ....[1]....
        /*0068*/ 	.word	0xffffffff


	//   ....[2]....
        /*006c*/ 	.word	0xffffffff


	//   ....[3]....
        /*0070*/ 	.word	0xffffffff


	//   ....[4]....
        /*0074*/ 	.word	0xffffffff


	//   ....[5]....
        /*0078*/ 	.word	0xffffffff


	//   ....[6]....
        /*007c*/ 	.word	0xffffffff


	//   ....[7]....
        /*0080*/ 	.word	0xffffffff


	//----- nvinfo : EIATTR_COOP_GROUP_INSTR_OFFSETS
	.align		4
.L_21:
        /*0084*/ 	.byte	0x04, 0x28
        /*0086*/ 	.short	(.L_23 - .L_22)


	//   ....[0]....
.L_22:
        /*0088*/ 	.word	0x00000580


	//   ....[1]....
        /*008c*/ 	.word	0x00000590


	//   ....[2]....
        /*0090*/ 	.word	0x000005c0


	//   ....[3]....
        /*0094*/ 	.word	0x000005d0


	//   ....[4]....
        /*0098*/ 	.word	0x00000600


	//   ....[5]....
        /*009c*/ 	.word	0x00000610


	//   ....[6]....
        /*00a0*/ 	.word	0x00000640


	//   ....[7]....
        /*00a4*/ 	.word	0x00000650


	//----- nvinfo : EIATTR_EXIT_INSTR_OFFSETS
	.align		4
.L_23:
        /*00a8*/ 	.byte	0x04, 0x1c
        /*00aa*/ 	.short	(.L_25 - .L_24)


	//   ....[0]....
.L_24:
        /*00ac*/ 	.word	0x00000710


	//   ....[1]....
        /*00b0*/ 	.word	0x00000760


	//----- nvinfo : EIATTR_REQNTID
	.align		4
.L_25:
        /*00b4*/ 	.byte	0x04, 0x10
        /*00b6*/ 	.short	(.L_27 - .L_26)
.L_26:
        /*00b8*/ 	.word	0x00000100
        /*00bc*/ 	.word	0x00000001
        /*00c0*/ 	.word	0x00000001


	//----- nvinfo : EIATTR_CBANK_PARAM_SIZE
	.align		4
.L_27:
        /*00c4*/ 	.byte	0x03, 0x19
        /*00c6*/ 	.short	0x0020


	//----- nvinfo : EIATTR_PARAM_CBANK
	.align		4
        /*00c8*/ 	.byte	0x04, 0x0a
        /*00ca*/ 	.short	(.L_29 - .L_28)
	.align		4
.L_28:
        /*00cc*/ 	.word	index@(.nv.constant0.triton_per_fused_mul_sum_1)
        /*00d0*/ 	.short	0x0210
        /*00d2*/ 	.short	0x0020


	//----- nvinfo : EIATTR_SW_WAR
	.align		4
.L_29:
        /*00d4*/ 	.byte	0x04, 0x36
        /*00d6*/ 	.short	(.L_31 - .L_30)
.L_30:
        /*00d8*/ 	.word	0x00000008
.L_31:


//--------------------- .nv.callgraph             --------------------------
	.section	.nv.callgraph,"",@"SHT_CUDA_CALLGRAPH"
	.align	4
	.sectionentsize	8
	.align		4
        /*0000*/ 	.word	0x00000000
	.align		4
        /*0004*/ 	.word	0xffffffff
	.align		4
        /*0008*/ 	.word	0x00000000
	.align		4
        /*000c*/ 	.word	0xfffffffe
	.align		4
        /*0010*/ 	.word	0x00000000
	.align		4
        /*0014*/ 	.word	0xfffffffd
	.align		4
        /*0018*/ 	.word	0x00000000
	.align		4
        /*001c*/ 	.word	0xfffffffc


//--------------------- .text.triton_per_fused_mul_sum_1 --------------------------
	.section	.text.triton_per_fused_mul_sum_1,"ax",@progbits
	.sectionflags	@"SHF_BARRIERS=1"
	.align	128
        .global         triton_per_fused_mul_sum_1
        .type           triton_per_fused_mul_sum_1,@function
        .size           triton_per_fused_mul_sum_1,(.L_x_1 - triton_per_fused_mul_sum_1)
        .other          triton_per_fused_mul_sum_1,@"STO_CUDA_ENTRY STV_DEFAULT"
triton_per_fused_mul_sum_1:
.text.triton_per_fused_mul_sum_1:
[----:B------:R-:W0:Y:S02]  /*0000*/  LDC R1, c[0x0][0x28] ;  /* 0x00000a00ff017b82 */ /* 0x000e240000000800 */
[----:B------:R-:W1:Y:S01]  /*0010*/  S2R R2, SR_TID.X ;  /* 0x0000000000027919 */ /* 0x000e620000002100 */
[----:B------:R-:W-:Y:S01]  /*0020*/  ULDC.64 UR6, c[0x0][0x208] ;  /* 0x0000820000067ab9 */ /* 0x000fe20000000a00 */
[----:B------:R-:W2:Y:S01]  /*0030*/  S2R R0, SR_CTAID.X ;  /* 0x0000000000007919 */ /* 0x000ea20000002500 */
[----:B-1----:R-:W-:Y:S01]  /*0040*/  SHF.R.U32.HI R4, RZ, 0x4, R2 ;  /* 0x00000004ff047819 */ /* 0x002fe20000011602 */
[----:B------:R-:W-:Y:S02]  /*0050*/  IMAD.SHL.U32 R7, R2, 0x4, RZ ;  /* 0x0000000402077824 */ /* 0x000fe400078e00ff */
[----:B--2---:R-:W-:Y:S01]  /*0060*/  IMAD.SHL.U32 R3, R0, 0x20, RZ ;  /* 0x0000002000037824 */ /* 0x004fe200078e00ff */
[----:B------:R-:W-:Y:S02]  /*0070*/  SHF.R.S32.HI R11, RZ, 0x1a, R0 ;  /* 0x0000001aff0b7819 */ /* 0x000fe40000011400 */
[----:B------:R-:W-:Y:S01]  /*0080*/  SGXT.U32 R0, R4, 0x4 ;  /* 0x000000040400781a */ /* 0x000fe20000000000 */
[----:B------:R-:W-:Y:S01]  /*0090*/  IMAD.SHL.U32 R4, R2, 0x40, RZ ;  /* 0x0000004002047824 */ /* 0x000fe200078e00ff */
[----:B------:R-:W-:-:S02]  /*00a0*/  SGXT R11, R11, 0x1 ;  /* 0x000000010b0b781a */ /* 0x000fc40000000200 */
[----:B------:R-:W-:Y:S02]  /*00b0*/  LOP3.LUT R10, R3, R0, RZ, 0xfc, !PT ;  /* 0x00000000030a7212 */ /* 0x000fe400078efcff */
[----:B------:R-:W-:Y:S02]  /*00c0*/  LOP3.LUT R6, R3, 0x10, R0, 0xfe, !PT ;  /* 0x0000001003067812 */ /* 0x000fe400078efe00 */
[C---:B------:R-:W-:Y:S02]  /*00d0*/  LEA.HI R12, R11.reuse, R10, RZ, 0x4 ;  /* 0x0000000a0b0c7211 */ /* 0x040fe400078f20ff */
[----:B------:R-:W-:Y:S02]  /*00e0*/  LEA.HI R13, R11, R6, RZ, 0x4 ;  /* 0x000000060b0d7211 */ /* 0x000fe400078f20ff */
[----:B------:R-:W-:Y:S02]  /*00f0*/  LOP3.LUT R8, R4, 0x300, RZ, 0xc0, !PT ;  /* 0x0000030004087812 */ /* 0x000fe400078ec0ff */
[----:B------:R-:W-:Y:S01]  /*0100*/  LOP3.LUT R9, R12, 0xffffff0, RZ, 0xc0, !PT ;  /* 0x0ffffff00c097812 */ /* 0x000fe200078ec0ff */
[----:B------:R-:W1:Y:S01]  /*0110*/  LDC.64 R4, c[0x0][0x210] ;  /* 0x00008400ff047b82 */ /* 0x000e620000000a00 */
[----:B------:R-:W-:-:S02]  /*0120*/  LOP3.LUT R15, R13, 0xffffff0, RZ, 0xc0, !PT ;  /* 0x0ffffff00d0f7812 */ /* 0x000fc400078ec0ff */
[----:B------:R-:W-:Y:S01]  /*0130*/  LOP3.LUT R14, R8, 0xc, R7, 0xf8, !PT ;  /* 0x0000000c080e7812 */ /* 0x000fe200078ef807 */
[C---:B------:R-:W-:Y:S01]  /*0140*/  IMAD.IADD R8, R10.reuse, 0x1, -R9 ;  /* 0x000000010a087824 */ /* 0x040fe200078e0a09 */
[----:B------:R-:W-:Y:S01]  /*0150*/  ISETP.GE.AND P0, PT, R10, 0x100, PT ;  /* 0x000001000a00780c */ /* 0x000fe20003f06270 */
[----:B------:R-:W-:Y:S01]  /*0160*/  IMAD.IADD R9, R6, 0x1, -R15 ;  /* 0x0000000106097824 */ /* 0x000fe200078e0a0f */
[----:B------:R-:W-:Y:S01]  /*0170*/  SHF.R.S32.HI R15, RZ, 0x4, R13 ;  /* 0x00000004ff0f7819 */ /* 0x000fe2000001140d */
[--C-:B------:R-:W-:Y:S01]  /*0180*/  IMAD R8, R8, 0x10, R14.reuse ;  /* 0x0000001008087824 */ /* 0x100fe200078e020e */
[----:B------:R-:W-:Y:S01]  /*0190*/  LEA.HI R10, R11, R10, RZ, 0x6 ;  /* 0x0000000a0b0a7211 */ /* 0x000fe200078f30ff */
[----:B------:R-:W-:Y:S01]  /*01a0*/  IMAD R9, R9, 0x10, R14 ;  /* 0x0000001009097824 */ /* 0x000fe200078e020e */
[----:B------:R-:W-:Y:S02]  /*01b0*/  SHF.R.S32.HI R14, RZ, 0x4, R12 ;  /* 0x00000004ff0e7819 */ /* 0x000fe4000001140c */
[----:B------:R-:W2:Y:S01]  /*01c0*/  LDC.64 R12, c[0x0][0x218] ;  /* 0x00008600ff0c7b82 */ /* 0x000ea20000000a00 */
[----:B------:R-:W-:-:S02]  /*01d0*/  LEA.HI R18, R15, R15, RZ, 0x2 ;  /* 0x0000000f0f127211 */ /* 0x000fc400078f10ff */
[----:B------:R-:W-:Y:S02]  /*01e0*/  LEA.HI R16, R14, R14, RZ, 0x2 ;  /* 0x0000000e0e107211 */ /* 0x000fe400078f10ff */
[----:B------:R-:W-:Y:S02]  /*01f0*/  LEA.HI R11, R11, R6, RZ, 0x6 ;  /* 0x000000060b0b7211 */ /* 0x000fe400078f30ff */
[----:B------:R-:W-:Y:S02]  /*0200*/  LOP3.LUT R17, R16, 0x3ffffc, RZ, 0xc0, !PT ;  /* 0x003ffffc10117812 */ /* 0x000fe400078ec0ff */
[----:B------:R-:W-:Y:S02]  /*0210*/  LOP3.LUT R18, R18, 0x3ffffc, RZ, 0xc0, !PT ;  /* 0x003ffffc12127812 */ /* 0x000fe400078ec0ff */
[----:B------:R-:W-:Y:S01]  /*0220*/  LOP3.LUT R10, R10, 0xffffffc0, RZ, 0xc0, !PT ;  /* 0xffffffc00a0a7812 */ /* 0x000fe200078ec0ff */
[----:B------:R-:W-:Y:S01]  /*0230*/  IMAD.IADD R17, R14, 0x1, -R17 ;  /* 0x000000010e117824 */ /* 0x000fe200078e0a11 */
[----:B------:R-:W-:Y:S01]  /*0240*/  LOP3.LUT R16, R11, 0xffffffc0, RZ, 0xc0, !PT ;  /* 0xffffffc00b107812 */ /* 0x000fe200078ec0ff */
[----:B------:R-:W-:Y:S01]  /*0250*/  IMAD.IADD R18, R15, 0x1, -R18 ;  /* 0x000000010f127824 */ /* 0x000fe200078e0a12 */
[----:B------:R-:W-:Y:S01]  /*0260*/  ISETP.GE.AND P1, PT, R6, 0x100, PT ;  /* 0x000001000600780c */ /* 0x000fe20003f26270 */
[----:B------:R-:W-:Y:S01]  /*0270*/  IMAD R17, R17, 0x400, R8 ;  /* 0x0000040011117824 */ /* 0x000fe200078e0208 */
[----:B------:R-:W-:Y:S01]  /*0280*/  LOP3.LUT R25, R10, 0x3c, R7, 0xf8, !PT ;  /* 0x0000003c0a197812 */ /* 0x000fe200078ef807 */
[----:B------:R-:W-:Y:S01]  /*0290*/  IMAD R23, R18, 0x400, R9 ;  /* 0x0000040012177824 */ /* 0x000fe200078e0209 */
[----:B------:R-:W-:-:S02]  /*02a0*/  LOP3.LUT R27, R16, 0x3c, R7, 0xf8, !PT ;  /* 0x0000003c101b7812 */ /* 0x000fc400078ef807 */
[----:B------:R-:W-:Y:S02]  /*02b0*/  CS2R R6, SRZ ;  /* 0x0000000000067805 */ /* 0x000fe4000001ff00 */
[----:B------:R-:W-:Y:S01]  /*02c0*/  CS2R R14, SRZ ;  /* 0x00000000000e7805 */ /* 0x000fe2000001ff00 */
[--C-:B-1----:R-:W-:Y:S01]  /*02d0*/  IMAD.WIDE R24, R25, 0x4, R4.reuse ;  /* 0x0000000419187825 */ /* 0x102fe200078e0204 */
[----:B------:R-:W-:Y:S02]  /*02e0*/  CS2R R8, SRZ ;  /* 0x0000000000087805 */ /* 0x000fe4000001ff00 */
[----:B------:R-:W-:Y:S01]  /*02f0*/  CS2R R10, SRZ ;  /* 0x00000000000a7805 */ /* 0x000fe2000001ff00 */
[----:B------:R-:W-:Y:S01]  /*0300*/  IMAD.WIDE R26, R27, 0x4, R4 ;  /* 0x000000041b1a7825 */ /* 0x000fe200078e0204 */
[----:B------:R-:W-:-:S03]  /*0310*/  CS2R R4, SRZ ;  /* 0x0000000000047805 */ /* 0x000fc6000001ff00 */
[--C-:B--2---:R-:W-:Y:S01]  /*0320*/  IMAD.WIDE R20, R17, 0x4, R12.reuse ;  /* 0x0000000411147825 */ /* 0x104fe200078e020c */
[----:B------:R-:W-:Y:S02]  /*0330*/  CS2R R16, SRZ ;  /* 0x0000000000107805 */ /* 0x000fe4000001ff00 */
[----:B------:R-:W-:Y:S01]  /*0340*/  CS2R R18, SRZ ;  /* 0x0000000000127805 */ /* 0x000fe2000001ff00 */
[----:B------:R-:W2:Y:S01]  /*0350*/  @!P1 LDG.E.EL.128 R4, desc[UR6][R26.64] ;  /* 0x000000061a049981 */ /* 0x000ea2000c2e1d00 */
[----:B------:R-:W-:Y:S01]  /*0360*/  IMAD.WIDE R22, R23, 0x4, R12 ;  /* 0x0000000417167825 */ /* 0x000fe200078e020c */
[----:B------:R-:W-:Y:S02]  /*0370*/  CS2R R12, SRZ ;  /* 0x00000000000c7805 */ /* 0x000fe4000001ff00 */
[----:B------:R-:W3:Y:S04]  /*0380*/  @!P0 LDG.E.EL.128 R8, desc[UR6][R24.64] ;  /* 0x0000000618088981 */ /* 0x000ee8000c2e1d00 */
[----:B------:R-:W4:Y:S04]  /*0390*/  @!P1 LDG.E.EL.128 R12, desc[UR6][R22.64] ;  /* 0x00000006160c9981 */ /* 0x000f28000c2e1d00 */
[----:B------:R-:W5:Y:S01]  /*03a0*/  @!P0 LDG.E.EL.128 R16, desc[UR6][R20.64] ;  /* 0x0000000614108981 */ /* 0x000f62000c2e1d00 */
[----:B------:R-:W1:Y:S01]  /*03b0*/  S2UR UR5, SR_CgaCtaId ;  /* 0x00000000000579c3 */ /* 0x000e620000008800 */
[----:B------:R-:W-:-:S02]  /*03c0*/  UMOV UR4, 0x400 ;  /* 0x0000040000047882 */ /* 0x000fc40000000000 */
[----:B-1----:R-:W-:Y:S01]  /*03d0*/  UPRMT UR4, UR5, 0x654, UR4 ;  /* 0x0000065405047896 */ /* 0x002fe20008000004 */
[----:B--2---:R-:W-:Y:S02]  /*03e0*/  SEL R26, R5, RZ, !P1 ;  /* 0x000000ff051a7207 */ /* 0x004fe40004800000 */
[----:B------:R-:W-:Y:S02]  /*03f0*/  SEL R4, R4, RZ, !P1 ;  /* 0x000000ff04047207 */ /* 0x000fe40004800000 */
[----:B---3--:R-:W-:Y:S02]  /*0400*/  SEL R24, R9, RZ, !P0 ;  /* 0x000000ff09187207 */ /* 0x008fe40004000000 */
[----:B----4-:R-:W-:Y:S02]  /*0410*/  SEL R13, R13, RZ, !P1 ;  /* 0x000000ff0d0d7207 */ /* 0x010fe40004800000 */
[----:B------:R-:W-:Y:S02]  /*0420*/  SEL R5, R12, RZ, !P1 ;  /* 0x000000ff0c057207 */ /* 0x000fe40004800000 */
[----:B-----5:R-:W-:Y:S01]  /*0430*/  SEL R17, R17, RZ, !P0 ;  /* 0x000000ff11117207 */ /* 0x020fe20004000000 */
[----:B------:R-:W-:Y:S01]  /*0440*/  FMUL R13, R26, R13 ;  /* 0x0000000d1a0d7220 */ /* 0x000fe20000400000 */
[----:B------:R-:W-:-:S02]  /*0450*/  SEL R12, R15, RZ, !P1 ;  /* 0x000000ff0f0c7207 */ /* 0x000fc40004800000 */
[----:B------:R-:W-:Y:S01]  /*0460*/  SEL R15, R8, RZ, !P0 ;  /* 0x000000ff080f7207 */ /* 0x000fe20004000000 */
[----:B------:R-:W-:Y:S01]  /*0470*/  FMUL R8, R24, R17 ;  /* 0x0000001118087220 */ /* 0x000fe20000400000 */
[----:B------:R-:W-:Y:S01]  /*0480*/  SEL R16, R16, RZ, !P0 ;  /* 0x000000ff10107207 */ /* 0x000fe20004000000 */
[----:B------:R-:W-:Y:S01]  /*0490*/  FFMA R5, R4, R5, R13 ;  /* 0x0000000504057223 */ /* 0x000fe2000000000d */
[----:B------:R-:W-:Y:S02]  /*04a0*/  SEL R6, R6, RZ, !P1 ;  /* 0x000000ff06067207 */ /* 0x000fe40004800000 */
[----:B------:R-:W-:Y:S01]  /*04b0*/  SEL R9, R14, RZ, !P1 ;  /* 0x000000ff0e097207 */ /* 0x000fe20004800000 */
[----:B------:R-:W-:Y:S01]  /*04c0*/  FFMA R8, R15, R16, R8 ;  /* 0x000000100f087223 */ /* 0x000fe20000000008 */
[----:B------:R-:W-:Y:S02]  /*04d0*/  SEL R13, R10, RZ, !P0 ;  /* 0x000000ff0a0d7207 */ /* 0x000fe40004000000 */
[----:B------:R-:W-:Y:S01]  /*04e0*/  SEL R18, R18, RZ, !P0 ;  /* 0x000000ff12127207 */ /* 0x000fe20004000000 */
[----:B------:R-:W-:Y:S01]  /*04f0*/  FFMA R6, R6, R9, R5 ;  /* 0x0000000906067223 */ /* 0x000fe20000000005 */
[----:B------:R-:W-:-:S02]  /*0500*/  SEL R7, R7, RZ, !P1 ;  /* 0x000000ff07077207 */ /* 0x000fc40004800000 */
[----:B------:R-:W-:Y:S01]  /*0510*/  SEL R11, R11, RZ, !P0 ;  /* 0x000000ff0b0b7207 */ /* 0x000fe20004000000 */
[----:B------:R-:W-:Y:S01]  /*0520*/  FFMA R8, R13, R18, R8 ;  /* 0x000000120d087223 */ /* 0x000fe20000000008 */
[----:B------:R-:W-:Y:S01]  /*0530*/  SEL R19, R19, RZ, !P0 ;  /* 0x000000ff13137207 */ /* 0x000fe20004000000 */
[----:B------:R-:W-:-:S04]  /*0540*/  FFMA R6, R7, R12, R6 ;  /* 0x0000000c07067223 */ /* 0x000fc80000000006 */
[----:B------:R-:W-:Y:S01]  /*0550*/  FFMA R8, R11, R19, R8 ;  /* 0x000000130b087223 */ /* 0x000fe20000000008 */
[----:B------:R-:W-:-:S04]  /*0560*/  FSEL R6, R6, RZ, !P1 ;  /* 0x000000ff06067208 */ /* 0x000fc80004800000 */
[----:B------:R-:W-:Y:S01]  /*0570*/  FSEL R8, R8, RZ, !P0 ;  /* 0x000000ff08087208 */ /* 0x000fe20004000000 */
[----:B------:R-:W1:Y:S04]  /*0580*/  SHFL.BFLY PT, R7, R6, 0x8, 0x1f ;  /* 0x0d001f0006077f89 */ /* 0x000e6800000e0000 */
[----:B------:R-:W2:Y:S01]  /*0590*/  SHFL.BFLY PT, R5, R8, 0x8, 0x1f ;  /* 0x0d001f0008057f89 */ /* 0x000ea200000e0000 */
[----:B-1----:R-:W-:Y:S01]  /*05a0*/  FADD R9, R6, R7 ;  /* 0x0000000706097221 */ /* 0x002fe20000000000 */
[----:B--2---:R-:W-:-:S04]  /*05b0*/  FADD R5, R8, R5 ;  /* 0x0000000508057221 */ /* 0x004fc80000000000 */
        /* <DEDUP_REMOVED lines=10> */
[----:B------:R-:W-:Y:S02]  /*0660*/  LOP3.LUT R5, R3, 0x1f, R2, 0xf8, !PT ;  /* 0x0000001f03057812 */ /* 0x000fe400078ef802 */
[----:B------:R-:W-:Y:S02]  /*0670*/  LEA R3, R0, UR4, 0x2 ;  /* 0x0000000400037c11 */ /* 0x000fe4000f8e10ff */
[----:B------:R-:W-:Y:S01]  /*0680*/  LOP3.LUT P0, RZ, R2, 0xe0, RZ, 0xc0, !PT ;  /* 0x000000e002ff7812 */ /* 0x000fe2000780c0ff */
[----:B-1----:R-:W-:Y:S01]  /*0690*/  FADD R8, R11, R8 ;  /* 0x000000080b087221 */ /* 0x002fe20000000000 */
[----:B--2---:R-:W-:-:S04]  /*06a0*/  FADD R6, R7, R6 ;  /* 0x0000000607067221 */ /* 0x004fc80000000000 */
[----:B------:R1:W-:Y:S04]  /*06b0*/  STS [R3+0x40], R8 ;  /* 0x0000400803007388 */ /* 0x0003e80000000800 */
[----:B------:R1:W-:Y:S01]  /*06c0*/  STS [R3], R6 ;  /* 0x0000000603007388 */ /* 0x0003e20000000800 */
[----:B------:R-:W-:Y:S01]  /*06d0*/  BAR.SYNC.DEFER_BLOCKING 0x0 ;  /* 0x0000000000007b1d */ /* 0x000fe20000010000 */
[----:B------:R-:W-:Y:S02]  /*06e0*/  ISETP.LT.AND P0, PT, R5, 0x100, !P0 ;  /* 0x000001000500780c */ /* 0x000fe40004701270 */
[----:B------:R-:W-:-:S04]  /*06f0*/  LOP3.LUT R2, R2, 0x1f, RZ, 0xc0, !PT ;  /* 0x0000001f02027812 */ /* 0x000fc800078ec0ff */
[----:B------:R-:W-:-:S07]  /*0700*/  LEA R0, R2, UR4, 0x2 ;  /* 0x0000000402007c11 */ /* 0x000fce000f8e10ff */
[----:B-1----:R-:W-:Y:S05]  /*0710*/  @!P0 EXIT ;  /* 0x000000000000894d */ /* 0x002fea0003800000 */
[----:B------:R-:W0:Y:S01]  /*0720*/  LDS R7, [R0] ;  /* 0x0000000000077984 */ /* 0x000e220000000800 */
[----:B------:R-:W1:Y:S02]  /*0730*/  LDC.64 R2, c[0x0][0x220] ;  /* 0x00008800ff027b82 */ /* 0x000e640000000a00 */
[----:B-1----:R-:W-:-:S05]  /*0740*/  IMAD.WIDE R2, R5, 0x4, R2 ;  /* 0x0000000405027825 */ /* 0x002fca00078e0202 */
[----:B0-----:R-:W-:Y:S01]  /*0750*/  STG.E desc[UR6][R2.64], R7 ;  /* 0x0000000702007986 */ /* 0x001fe2000c101906 */
[----:B------:R-:W-:Y:S05]  /*0760*/  EXIT ;  /* 0x000000000000794d */ /* 0x000fea0003800000 */
.L_x_0:
[----:B------:R-:W-:-:S00]  /*0770*/  BRA `(.L_x_0) ;  /* 0xfffffffc00fc7947 */ /* 0x000fc0000383ffff */
[----:B------:R-:W-:-:S00]  /*0780*/  NOP ;  /* 0x0000000000007918 */ /* 0x000fc00000000000 */
[----:B------:R-:W-:-:S00]  /*0790*/  NOP ;  /* 0x0000000000007918 */ /* 0x000fc00000000000 */
[----:B------:R-:W-:-:S00]  /*07a0*/  NOP ;  /* 0x0000000000007918 */ /* 0x000fc00000000000 */
[----:B------:R-:W-:-:S00]  /*07b0*/  NOP ;  /* 0x0000000000007918 */ /* 0x000fc00000000000 */
[----:B------:R-:W-:-:S00]  /*07c0*/  NOP ;  /* 0x0000000000007918 */ /* 0x000fc00000000000 */
[----:B------:R-:W-:-:S00]  /*07d0*/  NOP ;  /* 0x0000000000007918 */ /* 0x000fc00000000000 */
[----:B------:R-:W-:-:S00]  /*07e0*/  NOP ;  /* 0x0000000000007918 */ /* 0x000fc00000000000 */
[----:B------:R-:W-:-:S00]  /*07f0*/  NOP ;  /* 0x0000000000007918 */ /* 0x000fc00000000000 */
.L_x_1:


//--------------------- .nv.shared.triton_per_fused_mul_sum_1 --------------------------
	.section	.nv.shared.triton_per_fused_mul_sum_1,"aw",@nobits
	.sectionflags	@""
	.align	16
	.zero		1024


//--------------------- .nv.constant0.triton_per_fused_mul_sum_1 --------------------------
	.section	.nv.constant0.triton_per_fused_mul_sum_1,"a",@progbits
	.sectionflags	@""
	.align	4
.nv.constant0.triton_per_fused_mul_sum_1:
	.zero		560
